//
// Generated by NVIDIA NVVM Compiler
//
// Compiler Build ID: CL-36424714
// Cuda compilation tools, release 13.0, V13.0.88
// Based on NVVM 20.0.0
//

.version 9.0
.target sm_100
.address_size 64

	// .globl	_Z10kernel_minPhS_ii

.visible .entry _Z10kernel_minPhS_ii(
	.param .u64 .ptr .align 1 _Z10kernel_minPhS_ii_param_0,
	.param .u64 .ptr .align 1 _Z10kernel_minPhS_ii_param_1,
	.param .u32 _Z10kernel_minPhS_ii_param_2,
	.param .u32 _Z10kernel_minPhS_ii_param_3
)
{
	.local .align 1 .b8 	__local_depot0[27];
	.reg .b64 	%SP;
	.reg .b64 	%SPL;
	.reg .pred 	%p<40>;
	.reg .b16 	%rs<86>;
	.reg .b32 	%r<167>;
	.reg .b64 	%rd<80>;

	mov.u64 	%SPL, __local_depot0;
	ld.param.u64 	%rd15, [_Z10kernel_minPhS_ii_param_0];
	ld.param.u64 	%rd14, [_Z10kernel_minPhS_ii_param_1];
	ld.param.u32 	%r67, [_Z10kernel_minPhS_ii_param_2];
	ld.param.u32 	%r68, [_Z10kernel_minPhS_ii_param_3];
	cvta.to.global.u64 	%rd1, %rd15;
	add.u64 	%rd2, %SPL, 0;
	add.u64 	%rd3, %SPL, 9;
	add.u64 	%rd4, %SPL, 18;
	mov.u32 	%r70, %ntid.x;
	mov.u32 	%r71, %ctaid.x;
	mov.u32 	%r72, %tid.x;
	mad.lo.s32 	%r73, %r70, %r71, %r72;
	div.s32 	%r1, %r73, %r67;
	mul.lo.s32 	%r74, %r1, %r67;
	sub.s32 	%r2, %r73, %r74;
	add.s32 	%r3, %r2, -1;
	add.s32 	%r4, %r1, -1;
	mul.lo.s32 	%r5, %r4, %r67;
	add.s32 	%r6, %r5, %r3;
	or.b32  	%r75, %r4, %r3;
	or.b32  	%r76, %r67, %r75;
	setp.lt.s32 	%p1, %r76, 0;
	setp.gt.s32 	%p2, %r1, %r68;
	mov.b32 	%r138, 0;
	or.pred  	%p3, %p2, %p1;
	@%p3 bra 	$L__BB0_2;
	shl.b32 	%r78, %r6, 2;
	cvt.s64.s32 	%rd19, %r78;
	add.s64 	%rd20, %rd1, %rd19;
	ld.global.u8 	%rs10, [%rd20];
	st.local.u8 	[%rd2], %rs10;
	ld.global.u8 	%rs11, [%rd20+1];
	st.local.u8 	[%rd3], %rs11;
	ld.global.u8 	%rs12, [%rd20+2];
	st.local.u8 	[%rd4], %rs12;
	mov.b32 	%r138, 1;
$L__BB0_2:
	add.s32 	%r8, %r6, %r67;
	or.b32  	%r79, %r1, %r3;
	or.b32  	%r80, %r67, %r79;
	setp.lt.s32 	%p4, %r80, 0;
	setp.ge.s32 	%p5, %r1, %r68;
	or.pred  	%p6, %p5, %p4;
	@%p6 bra 	$L__BB0_4;
	shl.b32 	%r81, %r8, 2;
	cvt.s64.s32 	%rd21, %r81;
	add.s64 	%rd22, %rd1, %rd21;
	ld.global.u8 	%rs13, [%rd22];
	cvt.u64.u32 	%rd23, %r138;
	add.s64 	%rd24, %rd2, %rd23;
	st.local.u8 	[%rd24], %rs13;
	ld.global.u8 	%rs14, [%rd22+1];
	add.s64 	%rd25, %rd3, %rd23;
	st.local.u8 	[%rd25], %rs14;
	ld.global.u8 	%rs15, [%rd22+2];
	add.s64 	%rd26, %rd4, %rd23;
	st.local.u8 	[%rd26], %rs15;
	add.s32 	%r138, %r138, 1;
$L__BB0_4:
	add.s32 	%r11, %r1, 1;
	add.s32 	%r12, %r8, %r67;
	or.b32  	%r82, %r11, %r3;
	or.b32  	%r83, %r67, %r82;
	setp.lt.s32 	%p7, %r83, 0;
	setp.ge.s32 	%p8, %r11, %r68;
	or.pred  	%p9, %p8, %p7;
	@%p9 bra 	$L__BB0_6;
	shl.b32 	%r84, %r12, 2;
	cvt.s64.s32 	%rd27, %r84;
	add.s64 	%rd28, %rd1, %rd27;
	ld.global.u8 	%rs16, [%rd28];
	cvt.u64.u32 	%rd29, %r138;
	add.s64 	%rd30, %rd2, %rd29;
	st.local.u8 	[%rd30], %rs16;
	ld.global.u8 	%rs17, [%rd28+1];
	add.s64 	%rd31, %rd3, %rd29;
	st.local.u8 	[%rd31], %rs17;
	ld.global.u8 	%rs18, [%rd28+2];
	add.s64 	%rd32, %rd4, %rd29;
	st.local.u8 	[%rd32], %rs18;
	add.s32 	%r138, %r138, 1;
$L__BB0_6:
	setp.gt.s32 	%p10, %r1, %r68;
	or.b32  	%r85, %r4, %r2;
	or.b32  	%r86, %r67, %r85;
	setp.lt.s32 	%p11, %r86, 0;
	or.pred  	%p12, %p10, %p11;
	@%p12 bra 	$L__BB0_8;
	add.s32 	%r87, %r5, %r2;
	shl.b32 	%r88, %r87, 2;
	cvt.s64.s32 	%rd33, %r88;
	add.s64 	%rd34, %rd1, %rd33;
	ld.global.u8 	%rs19, [%rd34];
	cvt.u64.u32 	%rd35, %r138;
	add.s64 	%rd36, %rd2, %rd35;
	st.local.u8 	[%rd36], %rs19;
	ld.global.u8 	%rs20, [%rd34+1];
	add.s64 	%rd37, %rd3, %rd35;
	st.local.u8 	[%rd37], %rs20;
	ld.global.u8 	%rs21, [%rd34+2];
	add.s64 	%rd38, %rd4, %rd35;
	st.local.u8 	[%rd38], %rs21;
	add.s32 	%r138, %r138, 1;
$L__BB0_8:
	setp.ge.s32 	%p13, %r1, %r68;
	add.s32 	%r17, %r8, 1;
	or.b32  	%r89, %r1, %r2;
	or.b32  	%r90, %r67, %r89;
	setp.lt.s32 	%p14, %r90, 0;
	or.pred  	%p15, %p13, %p14;
	@%p15 bra 	$L__BB0_10;
	shl.b32 	%r91, %r17, 2;
	cvt.s64.s32 	%rd39, %r91;
	add.s64 	%rd40, %rd1, %rd39;
	ld.global.u8 	%rs22, [%rd40];
	cvt.u64.u32 	%rd41, %r138;
	add.s64 	%rd42, %rd2, %rd41;
	st.local.u8 	[%rd42], %rs22;
	ld.global.u8 	%rs23, [%rd40+1];
	add.s64 	%rd43, %rd3, %rd41;
	st.local.u8 	[%rd43], %rs23;
	ld.global.u8 	%rs24, [%rd40+2];
	add.s64 	%rd44, %rd4, %rd41;
	st.local.u8 	[%rd44], %rs24;
	add.s32 	%r138, %r138, 1;
$L__BB0_10:
	setp.ge.s32 	%p16, %r11, %r68;
	or.b32  	%r92, %r11, %r2;
	or.b32  	%r93, %r67, %r92;
	setp.lt.s32 	%p17, %r93, 0;
	or.pred  	%p18, %p16, %p17;
	@%p18 bra 	$L__BB0_12;
	shl.b32 	%r94, %r12, 2;
	add.s32 	%r95, %r94, 4;
	cvt.s64.s32 	%rd45, %r95;
	add.s64 	%rd46, %rd1, %rd45;
	ld.global.u8 	%rs25, [%rd46];
	cvt.u64.u32 	%rd47, %r138;
	add.s64 	%rd48, %rd2, %rd47;
	st.local.u8 	[%rd48], %rs25;
	ld.global.u8 	%rs26, [%rd46+1];
	add.s64 	%rd49, %rd3, %rd47;
	st.local.u8 	[%rd49], %rs26;
	ld.global.u8 	%rs27, [%rd46+2];
	add.s64 	%rd50, %rd4, %rd47;
	st.local.u8 	[%rd50], %rs27;
	add.s32 	%r138, %r138, 1;
$L__BB0_12:
	setp.gt.s32 	%p19, %r1, %r68;
	add.s32 	%r22, %r2, 1;
	setp.ge.s32 	%p20, %r22, %r67;
	or.b32  	%r96, %r4, %r22;
	setp.lt.s32 	%p21, %r96, 0;
	or.pred  	%p22, %p21, %p19;
	or.pred  	%p23, %p22, %p20;
	@%p23 bra 	$L__BB0_14;
	shl.b32 	%r97, %r6, 2;
	add.s32 	%r98, %r97, 8;
	cvt.s64.s32 	%rd51, %r98;
	add.s64 	%rd52, %rd1, %rd51;
	ld.global.u8 	%rs28, [%rd52];
	cvt.u64.u32 	%rd53, %r138;
	add.s64 	%rd54, %rd2, %rd53;
	st.local.u8 	[%rd54], %rs28;
	ld.global.u8 	%rs29, [%rd52+1];
	add.s64 	%rd55, %rd3, %rd53;
	st.local.u8 	[%rd55], %rs29;
	ld.global.u8 	%rs30, [%rd52+2];
	add.s64 	%rd56, %rd4, %rd53;
	st.local.u8 	[%rd56], %rs30;
	add.s32 	%r138, %r138, 1;
$L__BB0_14:
	setp.ge.s32 	%p24, %r22, %r67;
	setp.ge.s32 	%p25, %r1, %r68;
	or.b32  	%r99, %r1, %r22;
	setp.lt.s32 	%p26, %r99, 0;
	or.pred  	%p27, %p25, %p24;
	or.pred  	%p28, %p27, %p26;
	@%p28 bra 	$L__BB0_16;
	shl.b32 	%r100, %r8, 2;
	add.s32 	%r101, %r100, 8;
	cvt.s64.s32 	%rd57, %r101;
	add.s64 	%rd58, %rd1, %rd57;
	ld.global.u8 	%rs31, [%rd58];
	cvt.u64.u32 	%rd59, %r138;
	add.s64 	%rd60, %rd2, %rd59;
	st.local.u8 	[%rd60], %rs31;
	ld.global.u8 	%rs32, [%rd58+1];
	add.s64 	%rd61, %rd3, %rd59;
	st.local.u8 	[%rd61], %rs32;
	ld.global.u8 	%rs33, [%rd58+2];
	add.s64 	%rd62, %rd4, %rd59;
	st.local.u8 	[%rd62], %rs33;
	add.s32 	%r138, %r138, 1;
$L__BB0_16:
	setp.ge.s32 	%p29, %r22, %r67;
	setp.ge.s32 	%p30, %r11, %r68;
	or.b32  	%r102, %r11, %r22;
	setp.lt.s32 	%p31, %r102, 0;
	or.pred  	%p32, %p30, %p29;
	or.pred  	%p33, %p32, %p31;
	@%p33 bra 	$L__BB0_18;
	shl.b32 	%r103, %r12, 2;
	add.s32 	%r104, %r103, 8;
	cvt.s64.s32 	%rd63, %r104;
	add.s64 	%rd64, %rd1, %rd63;
	ld.global.u8 	%rs34, [%rd64];
	cvt.u64.u32 	%rd65, %r138;
	add.s64 	%rd66, %rd2, %rd65;
	st.local.u8 	[%rd66], %rs34;
	ld.global.u8 	%rs35, [%rd64+1];
	add.s64 	%rd67, %rd3, %rd65;
	st.local.u8 	[%rd67], %rs35;
	ld.global.u8 	%rs36, [%rd64+2];
	add.s64 	%rd68, %rd4, %rd65;
	st.local.u8 	[%rd68], %rs36;
	add.s32 	%r138, %r138, 1;
$L__BB0_18:
	ld.local.u8 	%rs83, [%rd2];
	ld.local.u8 	%rs84, [%rd3];
	ld.local.u8 	%rs85, [%rd4];
	setp.eq.s32 	%p34, %r138, 0;
	@%p34 bra 	$L__BB0_28;
	and.b32  	%r29, %r138, 7;
	setp.lt.u32 	%p35, %r138, 8;
	cvt.u32.u16 	%r107, %rs85;
	and.b32  	%r166, %r107, 255;
	cvt.u32.u16 	%r108, %rs84;
	and.b32  	%r165, %r108, 255;
	cvt.u32.u16 	%r109, %rs83;
	and.b32  	%r164, %r109, 255;
	mov.b32 	%r156, 0;
	@%p35 bra 	$L__BB0_21;
	ld.local.u8 	%rs37, [%rd2+1];
	min.u16 	%rs39, %rs83, %rs37;
	ld.local.u8 	%rs40, [%rd3+1];
	min.u16 	%rs42, %rs84, %rs40;
	ld.local.u8 	%rs43, [%rd4+1];
	min.u16 	%rs45, %rs85, %rs43;
	ld.local.u8 	%rs46, [%rd2+2];
	min.u16 	%rs47, %rs39, %rs46;
	ld.local.u8 	%rs48, [%rd3+2];
	min.u16 	%rs49, %rs42, %rs48;
	ld.local.u8 	%rs50, [%rd4+2];
	min.u16 	%rs51, %rs45, %rs50;
	ld.local.u8 	%rs52, [%rd2+3];
	min.u16 	%rs53, %rs47, %rs52;
	ld.local.u8 	%rs54, [%rd3+3];
	min.u16 	%rs55, %rs49, %rs54;
	ld.local.u8 	%rs56, [%rd4+3];
	min.u16 	%rs57, %rs51, %rs56;
	ld.local.u8 	%rs58, [%rd2+4];
	min.u16 	%rs59, %rs53, %rs58;
	ld.local.u8 	%rs60, [%rd3+4];
	min.u16 	%rs61, %rs55, %rs60;
	ld.local.u8 	%rs62, [%rd4+4];
	min.u16 	%rs63, %rs57, %rs62;
	ld.local.u8 	%rs64, [%rd2+5];
	min.u16 	%rs65, %rs59, %rs64;
	ld.local.u8 	%rs66, [%rd3+5];
	min.u16 	%rs67, %rs61, %rs66;
	ld.local.u8 	%rs68, [%rd4+5];
	min.u16 	%rs69, %rs63, %rs68;
	ld.local.u8 	%rs70, [%rd2+6];
	min.u16 	%rs71, %rs65, %rs70;
	ld.local.u8 	%rs72, [%rd3+6];
	min.u16 	%rs73, %rs67, %rs72;
	ld.local.u8 	%rs74, [%rd4+6];
	min.u16 	%rs75, %rs69, %rs74;
	ld.local.u8 	%rs76, [%rd2+7];
	min.u16 	%rs77, %rs71, %rs76;
	cvt.u32.u16 	%r164, %rs77;
	ld.local.u8 	%rs78, [%rd3+7];
	min.u16 	%rs79, %rs73, %rs78;
	cvt.u32.u16 	%r165, %rs79;
	ld.local.u8 	%rs80, [%rd4+7];
	min.u16 	%rs81, %rs75, %rs80;
	cvt.u32.u16 	%r166, %rs81;
	mov.b32 	%r156, 8;
$L__BB0_21:
	setp.eq.s32 	%p36, %r29, 0;
	@%p36 bra 	$L__BB0_27;
	and.b32  	%r43, %r138, 3;
	setp.lt.u32 	%p37, %r29, 4;
	@%p37 bra 	$L__BB0_24;
	cvt.u64.u32 	%rd69, %r156;
	add.s64 	%rd70, %rd2, %rd69;
	ld.local.u8 	%r112, [%rd70];
	min.u32 	%r113, %r164, %r112;
	add.s64 	%rd71, %rd3, %rd69;
	ld.local.u8 	%r114, [%rd71];
	min.u32 	%r115, %r165, %r114;
	add.s64 	%rd72, %rd4, %rd69;
	ld.local.u8 	%r116, [%rd72];
	min.u32 	%r117, %r166, %r116;
	ld.local.u8 	%r118, [%rd70+1];
	min.u32 	%r119, %r113, %r118;
	ld.local.u8 	%r120, [%rd71+1];
	min.u32 	%r121, %r115, %r120;
	ld.local.u8 	%r122, [%rd72+1];
	min.u32 	%r123, %r117, %r122;
	ld.local.u8 	%r124, [%rd70+2];
	min.u32 	%r125, %r119, %r124;
	ld.local.u8 	%r126, [%rd71+2];
	min.u32 	%r127, %r121, %r126;
	ld.local.u8 	%r128, [%rd72+2];
	min.u32 	%r129, %r123, %r128;
	ld.local.u8 	%r130, [%rd70+3];
	min.u32 	%r164, %r125, %r130;
	ld.local.u8 	%r131, [%rd71+3];
	min.u32 	%r165, %r127, %r131;
	ld.local.u8 	%r132, [%rd72+3];
	min.u32 	%r166, %r129, %r132;
	add.s32 	%r156, %r156, 4;
$L__BB0_24:
	setp.eq.s32 	%p38, %r43, 0;
	@%p38 bra 	$L__BB0_27;
	cvt.u64.u32 	%rd73, %r156;
	add.s64 	%rd79, %rd4, %rd73;
	add.s64 	%rd78, %rd3, %rd73;
	add.s64 	%rd77, %rd2, %rd73;
	neg.s32 	%r160, %r43;
$L__BB0_26:
	.pragma "nounroll";
	ld.local.u8 	%r133, [%rd77];
	min.u32 	%r164, %r164, %r133;
	ld.local.u8 	%r134, [%rd78];
	min.u32 	%r165, %r165, %r134;
	ld.local.u8 	%r135, [%rd79];
	min.u32 	%r166, %r166, %r135;
	add.s64 	%rd79, %rd79, 1;
	add.s64 	%rd78, %rd78, 1;
	add.s64 	%rd77, %rd77, 1;
	add.s32 	%r160, %r160, 1;
	setp.ne.s32 	%p39, %r160, 0;
	@%p39 bra 	$L__BB0_26;
$L__BB0_27:
	cvt.u16.u32 	%rs83, %r164;
	cvt.u16.u32 	%rs84, %r165;
	cvt.u16.u32 	%rs85, %r166;
$L__BB0_28:
	cvta.to.global.u64 	%rd74, %rd14;
	shl.b32 	%r136, %r17, 2;
	cvt.s64.s32 	%rd75, %r136;
	add.s64 	%rd76, %rd74, %rd75;
	st.global.u8 	[%rd76], %rs83;
	st.global.u8 	[%rd76+1], %rs84;
	st.global.u8 	[%rd76+2], %rs85;
	mov.b16 	%rs82, 255;
	st.global.u8 	[%rd76+3], %rs82;
	ret;

}


// ===== COMPILED SASS (sm_100) =====

	.target	sm_100

	.elftype	@"ET_EXEC"


//--------------------- .note.nv.tkinfo           --------------------------
	.section	.note.nv.tkinfo,"",@"SHT_NOTE"
	.sectionflags	@"SHF_NOTE_NV_TKINFO"
	.tkinfo
        /*0018*/ 	.word	0x00000002
        /*0030*/ 	.string	""
        /*0030*/ 	.string	"ptxas"
        /*0030*/ 	.string	"Cuda compilation tools, release 13.0, V13.0.88"
        /*0030*/ 	.string	"Build cuda_13.0.r13.0/compiler.36424714_0"
        /*0030*/ 	.string	"-arch sm_100 -m 64 "



//--------------------- .note.nv.cuinfo           --------------------------
	.section	.note.nv.cuinfo,"",@"SHT_NOTE"
	.sectionflags	@"SHF_NOTE_NV_CUINFO"
        /*0018*/ 	.short	0x0002
        /*001a*/ 	.short	0x0064
        /*001c*/ 	.short	0x0082
	.zero		2


//--------------------- .nv.info                  --------------------------
	.section	.nv.info,"",@"SHT_CUDA_INFO"
	.align	4


	//----- nvinfo : EIATTR_REGCOUNT
	.align		4
        /*0000*/ 	.byte	0x04, 0x2f
        /*0002*/ 	.short	(.L_1 - .L_0)
	.align		4
.L_0:
        /*0004*/ 	.word	index@(_Z10kernel_minPhS_ii)
        /*0008*/ 	.word	0x0000002b


	//----- nvinfo : EIATTR_FRAME_SIZE
	.align		4
.L_1:
        /*000c*/ 	.byte	0x04, 0x11
        /*000e*/ 	.short	(.L_3 - .L_2)
	.align		4
.L_2:
        /*0010*/ 	.word	index@(_Z10kernel_minPhS_ii)
        /*0014*/ 	.word	0x00000020


	//----- nvinfo : EIATTR_MIN_STACK_SIZE
	.align		4
.L_3:
        /*0018*/ 	.byte	0x04, 0x12
        /*001a*/ 	.short	(.L_5 - .L_4)
	.align		4
.L_4:
        /*001c*/ 	.word	index@(_Z10kernel_minPhS_ii)
        /*0020*/ 	.word	0x00000020
.L_5:


//--------------------- .nv.compat                --------------------------
	.section	.nv.compat,"",@"SHT_CUDA_COMPAT_INFO"
	.align	4
        /*0000*/ 	.byte	0x02, 0x09, 0x00, 0x00, 0x02, 0x02, 0x01, 0x00, 0x02, 0x05, 0x05, 0x00, 0x03, 0x07, 0x01, 0x01
        /*0010*/ 	.byte	0x02, 0x03, 0x00, 0x00, 0x02, 0x06, 0x01, 0x00, 0x04, 0x0b, 0x08, 0x00, 0x09, 0x00, 0x00, 0x00
        /*0020*/ 	.byte	0x00, 0x00, 0x00, 0x00


//--------------------- .nv.info._Z10kernel_minPhS_ii --------------------------
	.section	.nv.info._Z10kernel_minPhS_ii,"",@"SHT_CUDA_INFO"
	.sectionflags	@""
	.align	4


	//----- nvinfo : EIATTR_CUDA_API_VERSION
	.align		4
        /*0000*/ 	.byte	0x04, 0x37
        /*0002*/ 	.short	(.L_7 - .L_6)
.L_6:
        /*0004*/ 	.word	0x00000082


	//----- nvinfo : EIATTR_KPARAM_INFO
	.align		4
.L_7:
        /*0008*/ 	.byte	0x04, 0x17
        /*000a*/ 	.short	(.L_9 - .L_8)
.L_8:
        /*000c*/ 	.word	0x00000000
        /*0010*/ 	.short	0x0003
        /*0012*/ 	.short	0x0014
        /*0014*/ 	.byte	0x00, 0xf0, 0x11, 0x00


	//----- nvinfo : EIATTR_KPARAM_INFO
	.align		4
.L_9:
        /*0018*/ 	.byte	0x04, 0x17
        /*001a*/ 	.short	(.L_11 - .L_10)
.L_10:
        /*001c*/ 	.word	0x00000000
        /*0020*/ 	.short	0x0002
        /*0022*/ 	.short	0x0010
        /*0024*/ 	.byte	0x00, 0xf0, 0x11, 0x00


	//----- nvinfo : EIATTR_KPARAM_INFO
	.align		4
.L_11:
        /*0028*/ 	.byte	0x04, 0x17
        /*002a*/ 	.short	(.L_13 - .L_12)
.L_12:
        /*002c*/ 	.word	0x00000000
        /*0030*/ 	.short	0x0001
        /*0032*/ 	.short	0x0008
        /*0034*/ 	.byte	0x00, 0xf5, 0x21, 0x00


	//----- nvinfo : EIATTR_KPARAM_INFO
	.align		4
.L_13:
        /*0038*/ 	.byte	0x04, 0x17
        /*003a*/ 	.short	(.L_15 - .L_14)
.L_14:
        /*003c*/ 	.word	0x00000000
        /*0040*/ 	.short	0x0000
        /*0042*/ 	.short	0x0000
        /*0044*/ 	.byte	0x00, 0xf5, 0x21, 0x00


	//----- nvinfo : EIATTR_SPARSE_MMA_MASK
	.align		4
.L_15:
        /*0048*/ 	.byte	0x03, 0x50
        /*004a*/ 	.short	0x0000


	//----- nvinfo : EIATTR_MAXREG_COUNT
	.align		4
        /*004c*/ 	.byte	0x03, 0x1b
        /*004e*/ 	.short	0x00ff


	//----- nvinfo : EIATTR_MERCURY_ISA_VERSION
	.align		4
        /*0050*/ 	.byte	0x03, 0x5f
        /*0052*/ 	.short	0x0101


	//----- nvinfo : EIATTR_VRC_CTA_INIT_COUNT
	.align		4
        /*0054*/ 	.byte	0x02, 0x4a
	.zero		1
	.zero		1


	//----- nvinfo : EIATTR_EXIT_INSTR_OFFSETS
	.align		4
        /*0058*/ 	.byte	0x04, 0x1c
        /*005a*/ 	.short	(.L_17 - .L_16)


	//   ....[0]....
.L_16:
        /*005c*/ 	.word	0x00001320


	//----- nvinfo : EIATTR_CRS_STACK_SIZE
	.align		4
.L_17:
        /*0060*/ 	.byte	0x04, 0x1e
        /*0062*/ 	.short	(.L_19 - .L_18)
.L_18:
        /*0064*/ 	.word	0x00000000


	//----- nvinfo : EIATTR_CBANK_PARAM_SIZE
	.align		4
.L_19:
        /*0068*/ 	.byte	0x03, 0x19
        /*006a*/ 	.short	0x0018


	//----- nvinfo : EIATTR_PARAM_CBANK
	.align		4
        /*006c*/ 	.byte	0x04, 0x0a
        /*006e*/ 	.short	(.L_21 - .L_20)
	.align		4
.L_20:
        /*0070*/ 	.word	index@(.nv.constant0._Z10kernel_minPhS_ii)
        /*0074*/ 	.short	0x0380
        /*0076*/ 	.short	0x0018


	//----- nvinfo : EIATTR_SW_WAR
	.align		4
.L_21:
        /*0078*/ 	.byte	0x04, 0x36
        /*007a*/ 	.short	(.L_23 - .L_22)
.L_22:
        /*007c*/ 	.word	0x00000008
.L_23:


//--------------------- .nv.callgraph             --------------------------
	.section	.nv.callgraph,"",@"SHT_CUDA_CALLGRAPH"
	.align	4
	.sectionentsize	8
	.align		4
        /*0000*/ 	.word	0x00000000
	.align		4
        /*0004*/ 	.word	0xffffffff
	.align		4
        /*0008*/ 	.word	0x00000000
	.align		4
        /*000c*/ 	.word	0xfffffffe
	.align		4
        /*0010*/ 	.word	0x00000000
	.align		4
        /*0014*/ 	.word	0xfffffffd
	.align		4
        /*0018*/ 	.word	0x00000000
	.align		4
        /*001c*/ 	.word	0xfffffffc


//--------------------- .text._Z10kernel_minPhS_ii --------------------------
	.section	.text._Z10kernel_minPhS_ii,"ax",@progbits
	.align	128
        .global         _Z10kernel_minPhS_ii
        .type           _Z10kernel_minPhS_ii,@function
        .size           _Z10kernel_minPhS_ii,(.L_x_10 - _Z10kernel_minPhS_ii)
        .other          _Z10kernel_minPhS_ii,@"STO_CUDA_ENTRY STV_DEFAULT"
_Z10kernel_minPhS_ii:
.text._Z10kernel_minPhS_ii:
[----:B------:R-:W0:Y:S08]  /*0000*/  LDC R1, c[0x0][0x37c] ;  /* 0x0000df00ff017b82 */ /* 0x000e300000000800 */
[----:B------:R-:W1:Y:S01]  /*0010*/  LDC R0, c[0x0][0x390] ;  /* 0x0000e400ff007b82 */ /* 0x000e620000000800 */
[----:B------:R-:W2:Y:S01]  /*0020*/  S2R R7, SR_CTAID.X ;  /* 0x0000000000077919 */ /* 0x000ea20000002500 */
[----:B------:R-:W2:Y:S01]  /*0030*/  LDCU UR4, c[0x0][0x360] ;  /* 0x00006c00ff0477ac */ /* 0x000ea20008000800 */
[----:B0-----:R-:W-:Y:S01]  /*0040*/  VIADD R1, R1, 0xffffffe0 ;  /* 0xffffffe001017836 */ /* 0x001fe20000000000 */
[----:B------:R-:W2:Y:S01]  /*0050*/  S2R R6, SR_TID.X ;  /* 0x0000000000067919 */ /* 0x000ea20000002100 */
[----:B-1----:R-:W-:-:S04]  /*0060*/  IABS R9, R0 ;  /* 0x0000000000097213 */ /* 0x002fc80000000000 */
[----:B------:R-:W0:Y:S01]  /*0070*/  I2F.RP R4, R9 ;  /* 0x0000000900047306 */ /* 0x000e220000209400 */
[----:B--2---:R-:W-:Y:S01]  /*0080*/  IMAD R7, R7, UR4, R6 ;  /* 0x0000000407077c24 */ /* 0x004fe2000f8e0206 */
[----:B------:R-:W1:Y:S06]  /*0090*/  LDCU UR4, c[0x0][0x394] ;  /* 0x00007280ff0477ac */ /* 0x000e6c0008000800 */
[----:B0-----:R-:W0:Y:S02]  /*00a0*/  MUFU.RCP R4, R4 ;  /* 0x0000000400047308 */ /* 0x001e240000001000 */
[----:B0-----:R-:W-:Y:S01]  /*00b0*/  VIADD R2, R4, 0xffffffe ;  /* 0x0ffffffe04027836 */ /* 0x001fe20000000000 */
[----:B------:R-:W-:-:S05]  /*00c0*/  IABS R4, R7 ;  /* 0x0000000700047213 */ /* 0x000fca0000000000 */
[----:B------:R0:W2:Y:S02]  /*00d0*/  F2I.FTZ.U32.TRUNC.NTZ R3, R2 ;  /* 0x0000000200037305 */ /* 0x0000a4000021f000 */
[----:B0-----:R-:W-:Y:S02]  /*00e0*/  IMAD.MOV.U32 R2, RZ, RZ, RZ ;  /* 0x000000ffff027224 */ /* 0x001fe400078e00ff */
[----:B--2---:R-:W-:-:S04]  /*00f0*/  IMAD.MOV R8, RZ, RZ, -R3 ;  /* 0x000000ffff087224 */ /* 0x004fc800078e0a03 */
[----:B------:R-:W-:-:S04]  /*0100*/  IMAD R5, R8, R9, RZ ;  /* 0x0000000908057224 */ /* 0x000fc800078e02ff */
[----:B------:R-:W-:-:S06]  /*0110*/  IMAD.HI.U32 R3, R3, R5, R2 ;  /* 0x0000000503037227 */ /* 0x000fcc00078e0002 */
[----:B------:R-:W-:-:S04]  /*0120*/  IMAD.HI.U32 R5, R3, R4, RZ ;  /* 0x0000000403057227 */ /* 0x000fc800078e00ff */
[----:B------:R-:W-:-:S04]  /*0130*/  IMAD.MOV R2, RZ, RZ, -R5 ;  /* 0x000000ffff027224 */ /* 0x000fc800078e0a05 */
[----:B------:R-:W-:-:S05]  /*0140*/  IMAD R2, R9, R2, R4 ;  /* 0x0000000209027224 */ /* 0x000fca00078e0204 */
[----:B------:R-:W-:-:S13]  /*0150*/  ISETP.GT.U32.AND P1, PT, R9, R2, PT ;  /* 0x000000020900720c */ /* 0x000fda0003f24070 */
[----:B------:R-:W-:Y:S02]  /*0160*/  @!P1 IMAD.IADD R2, R2, 0x1, -R9 ;  /* 0x0000000102029824 */ /* 0x000fe400078e0a09 */
[----:B------:R-:W-:Y:S01]  /*0170*/  @!P1 VIADD R5, R5, 0x1 ;  /* 0x0000000105059836 */ /* 0x000fe20000000000 */
[----:B------:R-:W-:Y:S02]  /*0180*/  ISETP.NE.AND P1, PT, R0, RZ, PT ;  /* 0x000000ff0000720c */ /* 0x000fe40003f25270 */
[----:B------:R-:W-:Y:S02]  /*0190*/  ISETP.GE.U32.AND P0, PT, R2, R9, PT ;  /* 0x000000090200720c */ /* 0x000fe40003f06070 */
[----:B------:R-:W-:-:S04]  /*01a0*/  LOP3.LUT R2, R7, R0, RZ, 0x3c, !PT ;  /* 0x0000000007027212 */ /* 0x000fc800078e3cff */
[----:B------:R-:W-:-:S07]  /*01b0*/  ISETP.GE.AND P2, PT, R2, RZ, PT ;  /* 0x000000ff0200720c */ /* 0x000fce0003f46270 */
[----:B------:R-:W-:-:S06]  /*01c0*/  @P0 VIADD R5, R5, 0x1 ;  /* 0x0000000105050836 */ /* 0x000fcc0000000000 */
[----:B------:R-:W-:Y:S01]  /*01d0*/  @!P2 IMAD.MOV R5, RZ, RZ, -R5 ;  /* 0x000000ffff05a224 */ /* 0x000fe200078e0a05 */
[----:B------:R-:W-:-:S05]  /*01e0*/  @!P1 LOP3.LUT R5, RZ, R0, RZ, 0x33, !PT ;  /* 0x00000000ff059212 */ /* 0x000fca00078e33ff */
[----:B------:R-:W-:Y:S02]  /*01f0*/  IMAD.MOV R4, RZ, RZ, -R5 ;  /* 0x000000ffff047224 */ /* 0x000fe400078e0a05 */
[C---:B------:R-:W-:Y:S02]  /*0200*/  VIADD R6, R5.reuse, 0xffffffff ;  /* 0xffffffff05067836 */ /* 0x040fe40000000000 */
[----:B------:R-:W-:Y:S02]  /*0210*/  IMAD R4, R0, R4, R7 ;  /* 0x0000000400047224 */ /* 0x000fe400078e0207 */
[----:B------:R-:W-:Y:S02]  /*0220*/  VIADD R7, R5, 0x1 ;  /* 0x0000000105077836 */ /* 0x000fe40000000000 */
[----:B------:R-:W-:Y:S01]  /*0230*/  VIADD R9, R4, 0xffffffff ;  /* 0xffffffff04097836 */ /* 0x000fe20000000000 */
[C-C-:B------:R-:W-:Y:S02]  /*0240*/  LOP3.LUT R3, R0.reuse, R6, R4.reuse, 0xfe, !PT ;  /* 0x0000000600037212 */ /* 0x140fe400078efe04 */
[----:B------:R-:W-:-:S02]  /*0250*/  LOP3.LUT R8, R0, R7, R4, 0xfe, !PT ;  /* 0x0000000700087212 */ /* 0x000fc400078efe04 */
[--C-:B------:R-:W-:Y:S02]  /*0260*/  LOP3.LUT R2, R0, R6, R9.reuse, 0xfe, !PT ;  /* 0x0000000600027212 */ /* 0x100fe400078efe09 */
[----:B------:R-:W-:Y:S02]  /*0270*/  ISETP.GE.AND P1, PT, R3, RZ, PT ;  /* 0x000000ff0300720c */ /* 0x000fe40003f26270 */
[----:B------:R-:W-:Y:S02]  /*0280*/  ISETP.GE.AND P0, PT, R2, RZ, PT ;  /* 0x000000ff0200720c */ /* 0x000fe40003f06270 */
[----:B------:R-:W-:Y:S02]  /*0290*/  LOP3.LUT R2, R0, R5, R9, 0xfe, !PT ;  /* 0x0000000500027212 */ /* 0x000fe400078efe09 */
[----:B-1----:R-:W-:Y:S02]  /*02a0*/  ISETP.GT.OR P6, PT, R5, UR4, !P0 ;  /* 0x0000000405007c0c */ /* 0x002fe4000c7c4670 */
[----:B------:R-:W-:-:S02]  /*02b0*/  ISETP.GE.AND P0, PT, R2, RZ, PT ;  /* 0x000000ff0200720c */ /* 0x000fc40003f06270 */
[----:B------:R-:W-:Y:S02]  /*02c0*/  LOP3.LUT R2, R0, R7, R9, 0xfe, !PT ;  /* 0x0000000700027212 */ /* 0x000fe400078efe09 */
[----:B------:R-:W-:Y:S02]  /*02d0*/  ISETP.GE.OR P5, PT, R5, UR4, !P0 ;  /* 0x0000000405007c0c */ /* 0x000fe4000c7a6670 */
[----:B------:R-:W-:Y:S02]  /*02e0*/  ISETP.GE.AND P0, PT, R2, RZ, PT ;  /* 0x000000ff0200720c */ /* 0x000fe40003f06270 */
[----:B------:R-:W-:Y:S02]  /*02f0*/  LOP3.LUT R2, R0, R5, R4, 0xfe, !PT ;  /* 0x0000000500027212 */ /* 0x000fe400078efe04 */
[----:B------:R-:W-:Y:S01]  /*0300*/  ISETP.GE.OR P0, PT, R7, UR4, !P0 ;  /* 0x0000000407007c0c */ /* 0x000fe2000c706670 */
[----:B------:R-:W0:Y:S01]  /*0310*/  @!P6 LDC.64 R18, c[0x0][0x380] ;  /* 0x0000e000ff12eb82 */ /* 0x000e220000000a00 */
[----:B------:R-:W-:-:S02]  /*0320*/  ISETP.GT.OR P1, PT, R5, UR4, !P1 ;  /* 0x0000000405007c0c */ /* 0x000fc4000cf24670 */
[----:B------:R-:W-:Y:S02]  /*0330*/  ISETP.GE.AND P2, PT, R2, RZ, PT ;  /* 0x000000ff0200720c */ /* 0x000fe40003f46270 */
[----:B------:R-:W-:Y:S01]  /*0340*/  ISETP.GE.AND P3, PT, R8, RZ, PT ;  /* 0x000000ff0800720c */ /* 0x000fe20003f66270 */
[----:B------:R-:W-:Y:S01]  /*0350*/  IMAD R8, R6, R0, R9 ;  /* 0x0000000006087224 */ /* 0x000fe200078e0209 */
[----:B------:R-:W-:Y:S01]  /*0360*/  ISETP.GE.OR P2, PT, R5, UR4, !P2 ;  /* 0x0000000405007c0c */ /* 0x000fe2000d746670 */
[----:B------:R-:W1:Y:S01]  /*0370*/  @!P5 LDC.64 R2, c[0x0][0x380] ;  /* 0x0000e000ff02db82 */ /* 0x000e620000000a00 */
[----:B------:R-:W-:Y:S01]  /*0380*/  ISETP.GE.OR P3, PT, R7, UR4, !P3 ;  /* 0x0000000407007c0c */ /* 0x000fe2000df66670 */
[C---:B------:R-:W-:Y:S01]  /*0390*/  @!P6 IMAD.SHL.U32 R11, R8.reuse, 0x4, RZ ;  /* 0x00000004080be824 */ /* 0x040fe200078e00ff */
[----:B------:R-:W-:Y:S01]  /*03a0*/  P2R R23, PR, RZ, 0x20 ;  /* 0x00000020ff177803 */ /* 0x000fe20000000000 */
[----:B------:R-:W-:Y:S01]  /*03b0*/  IMAD.IADD R9, R8, 0x1, R0 ;  /* 0x0000000108097824 */ /* 0x000fe200078e0200 */
[----:B------:R-:W-:-:S03]  /*03c0*/  P2R R22, PR, RZ, 0x40 ;  /* 0x00000040ff167803 */ /* 0x000fc60000000000 */
[----:B------:R-:W2:Y:S01]  /*03d0*/  @!P0 LDC.64 R14, c[0x0][0x380] ;  /* 0x0000e000ff0e8b82 */ /* 0x000ea20000000a00 */
[C---:B------:R-:W-:Y:S02]  /*03e0*/  @!P5 IMAD.SHL.U32 R25, R9.reuse, 0x4, RZ ;  /* 0x000000040919d824 */ /* 0x040fe400078e00ff */
[----:B------:R-:W-:-:S04]  /*03f0*/  IMAD.IADD R10, R9, 0x1, R0 ;  /* 0x00000001090a7824 */ /* 0x000fc800078e0200 */
[----:B------:R-:W-:Y:S01]  /*0400*/  @!P0 IMAD.SHL.U32 R24, R10, 0x4, RZ ;  /* 0x000000040a188824 */ /* 0x000fe200078e00ff */
[----:B------:R-:W3:Y:S01]  /*0410*/  @!P1 LDC.64 R16, c[0x0][0x380] ;  /* 0x0000e000ff109b82 */ /* 0x000ee20000000a00 */
[----:B0-----:R-:W-:-:S04]  /*0420*/  @!P6 IADD3 R18, P4, PT, R11, R18, RZ ;  /* 0x000000120b12e210 */ /* 0x001fc80007f9e0ff */
[----:B------:R-:W-:Y:S01]  /*0430*/  @!P6 LEA.HI.X.SX32 R19, R11, R19, 0x1, P4 ;  /* 0x000000130b13e211 */ /* 0x000fe200020f0eff */
[----:B------:R-:W-:Y:S02]  /*0440*/  @!P1 IMAD R11, R6, R0, R4 ;  /* 0x00000000060b9224 */ /* 0x000fe400078e0204 */
[----:B------:R-:W0:Y:S01]  /*0450*/  @!P2 LDC.64 R12, c[0x0][0x380] ;  /* 0x0000e000ff0cab82 */ /* 0x000e220000000a00 */
[----:B-1----:R-:W-:Y:S01]  /*0460*/  @!P5 IADD3 R2, P4, PT, R25, R2, RZ ;  /* 0x000000021902d210 */ /* 0x002fe20007f9e0ff */
[----:B------:R-:W-:-:S03]  /*0470*/  VIADD R4, R4, 0x1 ;  /* 0x0000000104047836 */ /* 0x000fc60000000000 */
[----:B------:R-:W-:Y:S01]  /*0480*/  @!P5 LEA.HI.X.SX32 R3, R25, R3, 0x1, P4 ;  /* 0x000000031903d211 */ /* 0x000fe200020f0eff */
[----:B------:R-:W-:Y:S01]  /*0490*/  @!P1 IMAD.SHL.U32 R25, R11, 0x4, RZ ;  /* 0x000000040b199824 */ /* 0x000fe200078e00ff */
[----:B------:R-:W-:Y:S01]  /*04a0*/  LOP3.LUT R6, R6, R4, RZ, 0xfc, !PT ;  /* 0x0000000406067212 */ /* 0x000fe200078efcff */
[----:B------:R-:W1:Y:S01]  /*04b0*/  @!P3 LDC.64 R20, c[0x0][0x380] ;  /* 0x0000e000ff14bb82 */ /* 0x000e620000000a00 */
[----:B--2---:R-:W-:Y:S01]  /*04c0*/  @!P0 IADD3 R14, P4, PT, R24, R14, RZ ;  /* 0x0000000e180e8210 */ /* 0x004fe20007f9e0ff */
[----:B------:R-:W-:Y:S01]  /*04d0*/  VIADD R11, R9, 0x1 ;  /* 0x00000001090b7836 */ /* 0x000fe20000000000 */
[----:B------:R-:W-:Y:S02]  /*04e0*/  ISETP.GE.AND P6, PT, R4, R0, PT ;  /* 0x000000000400720c */ /* 0x000fe40003fc6270 */
[----:B------:R-:W-:Y:S01]  /*04f0*/  @!P0 LEA.HI.X.SX32 R15, R24, R15, 0x1, P4 ;  /* 0x0000000f180f8211 */ /* 0x000fe200020f0eff */
[----:B------:R-:W-:Y:S01]  /*0500*/  @!P2 IMAD.SHL.U32 R27, R11, 0x4, RZ ;  /* 0x000000040b1ba824 */ /* 0x000fe200078e00ff */
[----:B------:R-:W-:-:S02]  /*0510*/  P2R R24, PR, RZ, 0x1 ;  /* 0x00000001ff187803 */ /* 0x000fc40000000000 */
[----:B---3--:R-:W-:Y:S02]  /*0520*/  @!P1 IADD3 R16, P4, PT, R25, R16, RZ ;  /* 0x0000001019109210 */ /* 0x008fe40007f9e0ff */
[----:B------:R-:W-:Y:S02]  /*0530*/  ISETP.NE.AND P0, PT, R23, RZ, PT ;  /* 0x000000ff1700720c */ /* 0x000fe40003f05270 */
[----:B------:R-:W-:Y:S02]  /*0540*/  @!P1 LEA.HI.X.SX32 R17, R25, R17, 0x1, P4 ;  /* 0x0000001119119211 */ /* 0x000fe400020f0eff */
[----:B------:R-:W-:Y:S02]  /*0550*/  P2R R23, PR, RZ, 0x1 ;  /* 0x00000001ff177803 */ /* 0x000fe40000000000 */
[----:B0-----:R-:W-:Y:S02]  /*0560*/  @!P2 IADD3 R26, P4, PT, R27, R12, RZ ;  /* 0x0000000c1b1aa210 */ /* 0x001fe40007f9e0ff */
[----:B------:R-:W-:-:S02]  /*0570*/  @!P3 LEA R12, R10, 0x4, 0x2 ;  /* 0x000000040a0cb811 */ /* 0x000fc400078e10ff */
[----:B------:R-:W-:Y:S02]  /*0580*/  @!P2 LEA.HI.X.SX32 R27, R27, R13, 0x1, P4 ;  /* 0x0000000d1b1ba211 */ /* 0x000fe400020f0eff */
[----:B------:R-:W-:Y:S02]  /*0590*/  ISETP.NE.AND P0, PT, R22, RZ, PT ;  /* 0x000000ff1600720c */ /* 0x000fe40003f05270 */
[C---:B-1----:R-:W-:Y:S02]  /*05a0*/  @!P3 IADD3 R20, P4, PT, R12.reuse, R20, RZ ;  /* 0x000000140c14b210 */ /* 0x042fe40007f9e0ff */
[----:B------:R-:W-:Y:S02]  /*05b0*/  P2R R22, PR, RZ, 0x1 ;  /* 0x00000001ff167803 */ /* 0x000fe40000000000 */
[----:B------:R-:W-:Y:S02]  /*05c0*/  @!P3 LEA.HI.X.SX32 R21, R12, R21, 0x1, P4 ;  /* 0x000000150c15b211 */ /* 0x000fe400020f0eff */
[----:B------:R-:W-:-:S04]  /*05d0*/  ISETP.GT.AND P4, PT, R5, UR4, PT ;  /* 0x0000000405007c0c */ /* 0x000fc8000bf84270 */
[----:B------:R-:W-:Y:S02]  /*05e0*/  ISETP.LT.OR P4, PT, R6, RZ, P4 ;  /* 0x000000ff0600720c */ /* 0x000fe40002781670 */
[----:B------:R-:W-:Y:S02]  /*05f0*/  LOP3.LUT R6, R5, R4, RZ, 0xfc, !PT ;  /* 0x0000000405067212 */ /* 0x000fe400078efcff */
[----:B------:R-:W-:Y:S02]  /*0600*/  ISETP.GE.OR P4, PT, R4, R0, P4 ;  /* 0x000000000400720c */ /* 0x000fe40002786670 */
[----:B------:R-:W-:-:S11]  /*0610*/  LOP3.LUT R4, R7, R4, RZ, 0xfc, !PT ;  /* 0x0000000407047212 */ /* 0x000fd600078efcff */
[----:B------:R-:W0:Y:S01]  /*0620*/  @!P4 LDC.64 R12, c[0x0][0x380] ;  /* 0x0000e000ff0ccb82 */ /* 0x000e220000000a00 */
[----:B------:R-:W-:-:S04]  /*0630*/  @!P4 LEA R8, R8, 0x8, 0x2 ;  /* 0x000000080808c811 */ /* 0x000fc800078e10ff */
[----:B0-----:R-:W-:-:S04]  /*0640*/  @!P4 IADD3 R28, P5, PT, R8, R12, RZ ;  /* 0x0000000c081cc210 */ /* 0x001fc80007fbe0ff */
[----:B------:R-:W-:Y:S02]  /*0650*/  @!P4 LEA.HI.X.SX32 R29, R8, R13, 0x1, P5 ;  /* 0x0000000d081dc211 */ /* 0x000fe400028f0eff */
[----:B------:R-:W-:Y:S02]  /*0660*/  ISETP.GE.OR P5, PT, R5, UR4, P6 ;  /* 0x0000000405007c0c */ /* 0x000fe4000b7a6670 */
[----:B------:R-:W-:Y:S01]  /*0670*/  ISETP.GE.OR P6, PT, R7, UR4, P6 ;  /* 0x0000000407007c0c */ /* 0x000fe2000b7c6670 */
[----:B------:R-:W0:Y:S01]  /*0680*/  LDCU.64 UR4, c[0x0][0x358] ;  /* 0x00006b00ff0477ac */ /* 0x000e220008000a00 */
[----:B------:R-:W-:Y:S02]  /*0690*/  ISETP.LT.OR P5, PT, R6, RZ, P5 ;  /* 0x000000ff0600720c */ /* 0x000fe40002fa1670 */
[----:B------:R-:W-:-:S11]  /*06a0*/  ISETP.LT.OR P6, PT, R4, RZ, P6 ;  /* 0x000000ff0400720c */ /* 0x000fd600037c1670 */
[----:B------:R-:W1:Y:S01]  /*06b0*/  @!P5 LDC.64 R12, c[0x0][0x380] ;  /* 0x0000e000ff0cdb82 */ /* 0x000e620000000a00 */
[----:B------:R-:W-:Y:S02]  /*06c0*/  @!P5 LEA R9, R9, 0x8, 0x2 ;  /* 0x000000080909d811 */ /* 0x000fe400078e10ff */
[----:B------:R-:W-:Y:S01]  /*06d0*/  @!P6 LEA R10, R10, 0x8, 0x2 ;  /* 0x000000080a0ae811 */ /* 0x000fe200078e10ff */
[----:B0-----:R-:W2:Y:S04]  /*06e0*/  @!P2 LDG.E.U8 R25, desc[UR4][R26.64+0x2] ;  /* 0x000002041a19a981 */ /* 0x001ea8000c1e1100 */
[----:B------:R-:W0:Y:S01]  /*06f0*/  @!P6 LDC.64 R4, c[0x0][0x380] ;  /* 0x0000e000ff04eb82 */ /* 0x000e220000000a00 */
[----:B------:R-:W3:Y:S01]  /*0700*/  @!P4 LDG.E.U8 R31, desc[UR4][R28.64+0x2] ;  /* 0x000002041c1fc981 */ /* 0x000ee2000c1e1100 */
[----:B-1----:R-:W-:-:S04]  /*0710*/  @!P5 IADD3 R8, P0, PT, R9, R12, RZ ;  /* 0x0000000c0908d210 */ /* 0x002fc80007f1e0ff */
[----:B------:R-:W-:Y:S02]  /*0720*/  @!P5 LEA.HI.X.SX32 R9, R9, R13, 0x1, P0 ;  /* 0x0000000d0909d211 */ /* 0x000fe400000f0eff */
[C---:B0-----:R-:W-:Y:S01]  /*0730*/  @!P6 IADD3 R4, P0, PT, R10.reuse, R4, RZ ;  /* 0x000000040a04e210 */ /* 0x041fe20007f1e0ff */
[----:B------:R-:W-:Y:S02]  /*0740*/  IMAD.MOV.U32 R13, RZ, RZ, RZ ;  /* 0x000000ffff0d7224 */ /* 0x000fe400078e00ff */
[----:B------:R-:W4:Y:S01]  /*0750*/  @!P5 LDG.E.U8 R30, desc[UR4][R8.64] ;  /* 0x00000004081ed981 */ /* 0x000f22000c1e1100 */
[----:B------:R-:W-:Y:S02]  /*0760*/  @!P6 LEA.HI.X.SX32 R5, R10, R5, 0x1, P0 ;  /* 0x000000050a05e211 */ /* 0x000fe400000f0eff */
[----:B------:R-:W-:Y:S01]  /*0770*/  ISETP.NE.AND P0, PT, R22, RZ, PT ;  /* 0x000000ff1600720c */ /* 0x000fe20003f05270 */
[----:B------:R-:W4:-:S12]  /*0780*/  @!P5 LDG.E.U8 R32, desc[UR4][R8.64+0x2] ;  /* 0x000002040820d981 */ /* 0x000f18000c1e1100 */
[----:B------:R-:W2:Y:S04]  /*0790*/  @!P0 LDG.E.U8 R0, desc[UR4][R18.64] ;  /* 0x0000000412008981 */ /* 0x000ea8000c1e1100 */
[----:B------:R-:W3:Y:S04]  /*07a0*/  @!P0 LDG.E.U8 R6, desc[UR4][R18.64+0x1] ;  /* 0x0000010412068981 */ /* 0x000ee8000c1e1100 */
[----:B------:R-:W4:Y:S01]  /*07b0*/  @!P0 LDG.E.U8 R10, desc[UR4][R18.64+0x2] ;  /* 0x00000204120a8981 */ /* 0x000f22000c1e1100 */
[----:B------:R-:W-:-:S03]  /*07c0*/  @!P0 IMAD.MOV.U32 R13, RZ, RZ, 0x1 ;  /* 0x00000001ff0d8424 */ /* 0x000fc600078e00ff */
[----:B------:R-:W4:Y:S04]  /*07d0*/  @!P1 LDG.E.U8 R18, desc[UR4][R16.64] ;  /* 0x0000000410129981 */ /* 0x000f28000c1e1100 */
[----:B------:R-:W4:Y:S04]  /*07e0*/  @!P1 LDG.E.U8 R19, desc[UR4][R16.64+0x1] ;  /* 0x0000010410139981 */ /* 0x000f28000c1e1100 */
[----:B--2---:R-:W-:Y:S04]  /*07f0*/  @!P0 STL.U8 [R1], R0 ;  /* 0x0000000001008387 */ /* 0x004fe80000100000 */
[----:B---3--:R-:W-:Y:S04]  /*0800*/  @!P0 STL.U8 [R1+0x9], R6 ;  /* 0x0000090601008387 */ /* 0x008fe80000100000 */
[----:B----4-:R-:W-:Y:S01]  /*0810*/  @!P0 STL.U8 [R1+0x12], R10 ;  /* 0x0000120a01008387 */ /* 0x010fe20000100000 */
[----:B------:R-:W-:-:S13]  /*0820*/  ISETP.NE.AND P0, PT, R23, RZ, PT ;  /* 0x000000ff1700720c */ /* 0x000fda0003f05270 */
[----:B------:R-:W2:Y:S04]  /*0830*/  @!P0 LDG.E.U8 R7, desc[UR4][R2.64] ;  /* 0x0000000402078981 */ /* 0x000ea8000c1e1100 */
[----:B------:R-:W3:Y:S04]  /*0840*/  @!P0 LDG.E.U8 R12, desc[UR4][R2.64+0x1] ;  /* 0x00000104020c8981 */ /* 0x000ee8000c1e1100 */
[----:B------:R-:W4:Y:S01]  /*0850*/  @!P0 LDG.E.U8 R22, desc[UR4][R2.64+0x2] ;  /* 0x0000020402168981 */ /* 0x000f22000c1e1100 */
[----:B------:R-:W-:Y:S02]  /*0860*/  @!P0 IMAD.IADD R23, R1, 0x1, R13 ;  /* 0x0000000101178824 */ /* 0x000fe400078e020d */
[----:B------:R-:W-:Y:S01]  /*0870*/  @!P0 VIADD R13, R13, 0x1 ;  /* 0x000000010d0d8836 */ /* 0x000fe20000000000 */
[----:B------:R-:W4:Y:S04]  /*0880*/  @!P2 LDG.E.U8 R3, desc[UR4][R26.64] ;  /* 0x000000041a03a981 */ /* 0x000f28000c1e1100 */
[----:B------:R0:W4:Y:S04]  /*0890*/  @!P2 LDG.E.U8 R2, desc[UR4][R26.64+0x1] ;  /* 0x000001041a02a981 */ /* 0x000128000c1e1100 */
[----:B------:R-:W4:Y:S04]  /*08a0*/  @!P6 LDG.E.U8 R26, desc[UR4][R4.64+0x2] ;  /* 0x00000204041ae981 */ /* 0x000f28000c1e1100 */
[----:B--2---:R-:W-:Y:S04]  /*08b0*/  @!P0 STL.U8 [R23], R7 ;  /* 0x0000000717008387 */ /* 0x004fe80000100000 */
[----:B---3--:R1:W-:Y:S04]  /*08c0*/  @!P0 STL.U8 [R23+0x9], R12 ;  /* 0x0000090c17008387 */ /* 0x0083e80000100000 */
[----:B----4-:R2:W-:Y:S01]  /*08d0*/  @!P0 STL.U8 [R23+0x12], R22 ;  /* 0x0000121617008387 */ /* 0x0105e20000100000 */
[----:B------:R-:W-:-:S03]  /*08e0*/  ISETP.NE.AND P0, PT, R24, RZ, PT ;  /* 0x000000ff1800720c */ /* 0x000fc60003f05270 */
[----:B------:R-:W3:Y:S04]  /*08f0*/  @!P1 LDG.E.U8 R24, desc[UR4][R16.64+0x2] ;  /* 0x0000020410189981 */ /* 0x000ee8000c1e1100 */
[----:B-1----:R-:W4:Y:S04]  /*0900*/  @!P3 LDG.E.U8 R12, desc[UR4][R20.64] ;  /* 0x00000004140cb981 */ /* 0x002f28000c1e1100 */
[----:B------:R-:W4:Y:S04]  /*0910*/  @!P3 LDG.E.U8 R7, desc[UR4][R20.64+0x1] ;  /* 0x000001041407b981 */ /* 0x000f28000c1e1100 */
[----:B------:R-:W3:Y:S04]  /*0920*/  @!P0 LDG.E.U8 R0, desc[UR4][R14.64] ;  /* 0x000000040e008981 */ /* 0x000ee8000c1e1100 */
[----:B------:R-:W4:Y:S04]  /*0930*/  @!P0 LDG.E.U8 R6, desc[UR4][R14.64+0x1] ;  /* 0x000001040e068981 */ /* 0x000f28000c1e1100 */
[----:B------:R-:W4:Y:S04]  /*0940*/  @!P0 LDG.E.U8 R10, desc[UR4][R14.64+0x2] ;  /* 0x000002040e0a8981 */ /* 0x000f28000c1e1100 */
[----:B--2---:R1:W2:Y:S04]  /*0950*/  @!P3 LDG.E.U8 R23, desc[UR4][R20.64+0x2] ;  /* 0x000002041417b981 */ /* 0x0042a8000c1e1100 */
[----:B------:R-:W2:Y:S04]  /*0960*/  @!P4 LDG.E.U8 R22, desc[UR4][R28.64] ;  /* 0x000000041c16c981 */ /* 0x000ea8000c1e1100 */
[----:B------:R-:W2:Y:S04]  /*0970*/  @!P4 LDG.E.U8 R14, desc[UR4][R28.64+0x1] ;  /* 0x000001041c0ec981 */ /* 0x000ea8000c1e1100 */
[----:B------:R-:W2:Y:S04]  /*0980*/  @!P5 LDG.E.U8 R15, desc[UR4][R8.64+0x1] ;  /* 0x00000104080fd981 */ /* 0x000ea8000c1e1100 */
[----:B------:R-:W2:Y:S04]  /*0990*/  @!P6 LDG.E.U8 R17, desc[UR4][R4.64] ;  /* 0x000000040411e981 */ /* 0x000ea8000c1e1100 */
[----:B------:R1:W2:Y:S01]  /*09a0*/  @!P6 LDG.E.U8 R16, desc[UR4][R4.64+0x1] ;  /* 0x000001040410e981 */ /* 0x0002a2000c1e1100 */
[----:B0-----:R-:W-:-:S02]  /*09b0*/  @!P0 IMAD.IADD R27, R1, 0x1, R13 ;  /* 0x00000001011b8824 */ /* 0x001fc400078e020d */
[----:B------:R-:W-:-:S04]  /*09c0*/  @!P0 VIADD R13, R13, 0x1 ;  /* 0x000000010d0d8836 */ /* 0x000fc80000000000 */
[----:B-1----:R-:W-:Y:S02]  /*09d0*/  @!P1 IMAD.IADD R21, R1, 0x1, R13 ;  /* 0x0000000101159824 */ /* 0x002fe400078e020d */
[----:B------:R-:W-:-:S04]  /*09e0*/  @!P1 VIADD R13, R13, 0x1 ;  /* 0x000000010d0d9836 */ /* 0x000fc80000000000 */
[----:B------:R-:W-:Y:S02]  /*09f0*/  @!P2 IMAD.IADD R20, R1, 0x1, R13 ;  /* 0x000000010114a824 */ /* 0x000fe400078e020d */
[----:B------:R-:W-:-:S04]  /*0a00*/  @!P2 VIADD R13, R13, 0x1 ;  /* 0x000000010d0da836 */ /* 0x000fc80000000000 */
[----:B------:R-:W-:Y:S02]  /*0a10*/  @!P3 IMAD.IADD R4, R1, 0x1, R13 ;  /* 0x000000010104b824 */ /* 0x000fe400078e020d */
[----:B------:R-:W-:-:S04]  /*0a20*/  @!P3 VIADD R13, R13, 0x1 ;  /* 0x000000010d0db836 */ /* 0x000fc80000000000 */
[----:B------:R-:W-:Y:S02]  /*0a30*/  @!P4 IMAD.IADD R5, R1, 0x1, R13 ;  /* 0x000000010105c824 */ /* 0x000fe400078e020d */
[----:B------:R-:W-:-:S04]  /*0a40*/  @!P4 VIADD R13, R13, 0x1 ;  /* 0x000000010d0dc836 */ /* 0x000fc80000000000 */
[----:B------:R-:W-:Y:S02]  /*0a50*/  @!P5 IMAD.IADD R9, R1, 0x1, R13 ;  /* 0x000000010109d824 */ /* 0x000fe400078e020d */
[----:B------:R-:W-:Y:S01]  /*0a60*/  @!P5 VIADD R13, R13, 0x1 ;  /* 0x000000010d0dd836 */ /* 0x000fe20000000000 */
[----:B---3--:R-:W-:Y:S04]  /*0a70*/  @!P0 STL.U8 [R27], R0 ;  /* 0x000000001b008387 */ /* 0x008fe80000100000 */
[----:B----4-:R-:W-:Y:S04]  /*0a80*/  @!P0 STL.U8 [R27+0x9], R6 ;  /* 0x000009061b008387 */ /* 0x010fe80000100000 */
[----:B------:R-:W-:Y:S04]  /*0a90*/  @!P0 STL.U8 [R27+0x12], R10 ;  /* 0x0000120a1b008387 */ /* 0x000fe80000100000 */
[----:B------:R-:W-:Y:S04]  /*0aa0*/  @!P1 STL.U8 [R21], R18 ;  /* 0x0000001215009387 */ /* 0x000fe80000100000 */
[----:B------:R-:W-:Y:S04]  /*0ab0*/  @!P1 STL.U8 [R21+0x9], R19 ;  /* 0x0000091315009387 */ /* 0x000fe80000100000 */
[----:B------:R-:W-:Y:S04]  /*0ac0*/  @!P1 STL.U8 [R21+0x12], R24 ;  /* 0x0000121815009387 */ /* 0x000fe80000100000 */
[----:B------:R0:W-:Y:S04]  /*0ad0*/  @!P2 STL.U8 [R20], R3 ;  /* 0x000000031400a387 */ /* 0x0001e80000100000 */
[----:B------:R-:W-:Y:S04]  /*0ae0*/  @!P2 STL.U8 [R20+0x9], R2 ;  /* 0x000009021400a387 */ /* 0x000fe80000100000 */
[----:B------:R-:W-:Y:S01]  /*0af0*/  @!P2 STL.U8 [R20+0x12], R25 ;  /* 0x000012191400a387 */ /* 0x000fe20000100000 */
[----:B0-----:R-:W-:-:S03]  /*0b00*/  @!P6 IMAD.IADD R3, R1, 0x1, R13 ;  /* 0x000000010103e824 */ /* 0x001fc600078e020d */
[----:B------:R-:W-:Y:S04]  /*0b10*/  @!P3 STL.U8 [R4], R12 ;  /* 0x0000000c0400b387 */ /* 0x000fe80000100000 */
[----:B------:R-:W-:Y:S04]  /*0b20*/  @!P3 STL.U8 [R4+0x9], R7 ;  /* 0x000009070400b387 */ /* 0x000fe80000100000 */
[----:B--2---:R0:W-:Y:S04]  /*0b30*/  @!P3 STL.U8 [R4+0x12], R23 ;  /* 0x000012170400b387 */ /* 0x0041e80000100000 */
[----:B------:R1:W-:Y:S04]  /*0b40*/  @!P4 STL.U8 [R5], R22 ;  /* 0x000000160500c387 */ /* 0x0003e80000100000 */
[----:B------:R1:W-:Y:S04]  /*0b50*/  @!P4 STL.U8 [R5+0x9], R14 ;  /* 0x0000090e0500c387 */ /* 0x0003e80000100000 */
[----:B------:R1:W-:Y:S04]  /*0b60*/  @!P4 STL.U8 [R5+0x12], R31 ;  /* 0x0000121f0500c387 */ /* 0x0003e80000100000 */
[----:B------:R1:W-:Y:S04]  /*0b70*/  @!P5 STL.U8 [R9], R30 ;  /* 0x0000001e0900d387 */ /* 0x0003e80000100000 */
[----:B------:R1:W-:Y:S04]  /*0b80*/  @!P5 STL.U8 [R9+0x9], R15 ;  /* 0x0000090f0900d387 */ /* 0x0003e80000100000 */
[----:B------:R1:W-:Y:S04]  /*0b90*/  @!P5 STL.U8 [R9+0x12], R32 ;  /* 0x000012200900d387 */ /* 0x0003e80000100000 */
[----:B------:R1:W-:Y:S04]  /*0ba0*/  @!P6 STL.U8 [R3], R17 ;  /* 0x000000110300e387 */ /* 0x0003e80000100000 */
[----:B------:R1:W-:Y:S04]  /*0bb0*/  @!P6 STL.U8 [R3+0x9], R16 ;  /* 0x000009100300e387 */ /* 0x0003e80000100000 */
[----:B------:R1:W-:Y:S04]  /*0bc0*/  @!P6 STL.U8 [R3+0x12], R26 ;  /* 0x0000121a0300e387 */ /* 0x0003e80000100000 */
[----:B0-----:R1:W5:Y:S04]  /*0bd0*/  LDL.U8 R4, [R1] ;  /* 0x0000000001047983 */ /* 0x0013680000100000 */
[----:B------:R1:W5:Y:S04]  /*0be0*/  LDL.U8 R40, [R1+0x9] ;  /* 0x0000090001287983 */ /* 0x0003680000100000 */
[----:B------:R1:W5:Y:S01]  /*0bf0*/  LDL.U8 R34, [R1+0x12] ;  /* 0x0000120001227983 */ /* 0x0003620000100000 */
[----:B------:R-:W-:-:S05]  /*0c00*/  @!P6 VIADD R13, R13, 0x1 ;  /* 0x000000010d0de836 */ /* 0x000fca0000000000 */
[----:B------:R-:W-:Y:S01]  /*0c10*/  ISETP.NE.AND P0, PT, R13, RZ, PT ;  /* 0x000000ff0d00720c */ /* 0x000fe20003f05270 */
[----:B------:R-:W-:-:S12]  /*0c20*/  BSSY.RECONVERGENT B0, `(.L_x_0) ;  /* 0x0000066000007945 */ /* 0x000fd80003800200 */
[----:B-1----:R-:W-:Y:S05]  /*0c30*/  @!P0 BRA `(.L_x_1) ;  /* 0x0000000400908947 */ /* 0x002fea0003800000 */
[C---:B------:R-:W-:Y:S01]  /*0c40*/  ISETP.GE.U32.AND P0, PT, R13.reuse, 0x8, PT ;  /* 0x000000080d00780c */ /* 0x040fe20003f06070 */
[----:B------:R-:W-:Y:S01]  /*0c50*/  BSSY.RECONVERGENT B1, `(.L_x_2) ;  /* 0x000002f000017945 */ /* 0x000fe20003800200 */
[----:B------:R-:W-:Y:S01]  /*0c60*/  LOP3.LUT R9, R13, 0x7, RZ, 0xc0, !PT ;  /* 0x000000070d097812 */ /* 0x000fe200078ec0ff */
[----:B------:R-:W-:Y:S01]  /*0c70*/  IMAD.MOV.U32 R0, RZ, RZ, RZ ;  /* 0x000000ffff007224 */ /* 0x000fe200078e00ff */
[----:B-----5:R-:W-:Y:S02]  /*0c80*/  LOP3.LUT R5, R34, 0xff, RZ, 0xc0, !PT ;  /* 0x000000ff22057812 */ /* 0x020fe400078ec0ff */
[----:B------:R-:W-:Y:S02]  /*0c90*/  ISETP.NE.AND P1, PT, R9, RZ, PT ;  /* 0x000000ff0900720c */ /* 0x000fe40003f25270 */
[----:B------:R-:W-:Y:S02]  /*0ca0*/  LOP3.LUT R3, R40, 0xff, RZ, 0xc0, !PT ;  /* 0x000000ff28037812 */ /* 0x000fe400078ec0ff */
[----:B------:R-:W-:-:S03]  /*0cb0*/  LOP3.LUT R2, R4, 0xff, RZ, 0xc0, !PT ;  /* 0x000000ff04027812 */ /* 0x000fc600078ec0ff */
[----:B------:R-:W-:Y:S06]  /*0cc0*/  @!P0 BRA `(.L_x_3) ;  /* 0x00000000009c8947 */ /* 0x000fec0003800000 */
[----:B------:R-:W2:Y:S04]  /*0cd0*/  LDL.U8 R2, [R1+0x1] ;  /* 0x0000010001027983 */ /* 0x000ea80000100000 */
[----:B------:R-:W2:Y:S04]  /*0ce0*/  LDL.U8 R0, [R1+0x2] ;  /* 0x0000020001007983 */ /* 0x000ea80000100000 */
[----:B------:R-:W3:Y:S04]  /*0cf0*/  LDL.U8 R38, [R1+0xa] ;  /* 0x00000a0001267983 */ /* 0x000ee80000100000 */
[----:B------:R-:W3:Y:S04]  /*0d00*/  LDL.U8 R36, [R1+0xb] ;  /* 0x00000b0001247983 */ /* 0x000ee80000100000 */
[----:B------:R-:W4:Y:S04]  /*0d10*/  LDL.U8 R32, [R1+0x13] ;  /* 0x0000130001207983 */ /* 0x000f280000100000 */
[----:B------:R-:W4:Y:S04]  /*0d20*/  LDL.U8 R30, [R1+0x14] ;  /* 0x00001400011e7983 */ /* 0x000f280000100000 */
[----:B------:R-:W5:Y:S04]  /*0d30*/  LDL.U8 R26, [R1+0xc] ;  /* 0x00000c00011a7983 */ /* 0x000f680000100000 */
        /* <DEDUP_REMOVED lines=10> */
[----:B------:R-:W5:Y:S01]  /*0de0*/  LDL.U8 R10, [R1+0x6] ;  /* 0x00000600010a7983 */ /* 0x000f620000100000 */
[----:B--2---:R-:W-:-:S03]  /*0df0*/  VIMNMX3.U16x2 R3, R4, R2, R0, PT ;  /* 0x000000020403720f */ /* 0x004fc60003800200 */
[----:B------:R-:W2:Y:S04]  /*0e00*/  LDL.U8 R2, [R1+0x10] ;  /* 0x0000100001027983 */ /* 0x000ea80000100000 */
[----:B------:R-:W2:Y:S04]  /*0e10*/  LDL.U8 R0, [R1+0x19] ;  /* 0x0000190001007983 */ /* 0x000ea80000100000 */
[----:B------:R-:W2:Y:S01]  /*0e20*/  LDL.U8 R4, [R1+0x7] ;  /* 0x0000070001047983 */ /* 0x000ea20000100000 */
[----:B---3--:R-:W-:Y:S02]  /*0e30*/  VIMNMX3.U16x2 R5, R40, R38, R36, PT ;  /* 0x000000262805720f */ /* 0x008fe40003800224 */
[----:B----4-:R-:W-:-:S02]  /*0e40*/  VIMNMX3.U16x2 R7, R34, R32, R30, PT ;  /* 0x000000202207720f */ /* 0x010fc4000380021e */
[----:B-----5:R-:W-:Y:S02]  /*0e50*/  VIMNMX3.U16x2 R5, R5, R26, R18, PT ;  /* 0x0000001a0505720f */ /* 0x020fe40003800212 */
[----:B------:R-:W-:Y:S02]  /*0e60*/  VIMNMX3.U16x2 R7, R7, R24, R14, PT ;  /* 0x000000180707720f */ /* 0x000fe4000380020e */
[----:B------:R-:W-:Y:S02]  /*0e70*/  VIMNMX3.U16x2 R3, R3, R28, R22, PT ;  /* 0x0000001c0303720f */ /* 0x000fe40003800216 */
[----:B------:R-:W-:Y:S02]  /*0e80*/  VIMNMX3.U16x2 R5, R5, R16, R8, PT ;  /* 0x000000100505720f */ /* 0x000fe40003800208 */
[----:B------:R-:W-:Y:S02]  /*0e90*/  VIMNMX3.U16x2 R6, R7, R12, R6, PT ;  /* 0x0000000c0706720f */ /* 0x000fe40003800206 */
[----:B------:R-:W-:-:S02]  /*0ea0*/  VIMNMX3.U16x2 R3, R3, R20, R10, PT ;  /* 0x000000140303720f */ /* 0x000fc4000380020a */
[----:B--2---:R-:W-:Y:S02]  /*0eb0*/  VIMNMX.U16x2 R2, PT, PT, R5, R2, PT ;  /* 0x0000000205027248 */ /* 0x004fe40003fe0200 */
[----:B------:R-:W-:Y:S02]  /*0ec0*/  VIMNMX.U16x2 R0, PT, PT, R6, R0, PT ;  /* 0x0000000006007248 */ /* 0x000fe40003fe0200 */
[----:B------:R-:W-:Y:S02]  /*0ed0*/  VIMNMX.U16x2 R3, PT, PT, R3, R4, PT ;  /* 0x0000000403037248 */ /* 0x000fe40003fe0200 */
[----:B------:R-:W-:Y:S02]  /*0ee0*/  PRMT R4, R2, 0x7610, R4 ;  /* 0x0000761002047816 */ /* 0x000fe40000000004 */
[----:B------:R-:W-:Y:S01]  /*0ef0*/  PRMT R5, R0, 0x7610, R5 ;  /* 0x0000761000057816 */ /* 0x000fe20000000005 */
[----:B------:R-:W-:Y:S01]  /*0f00*/  IMAD.MOV.U32 R0, RZ, RZ, 0x8 ;  /* 0x00000008ff007424 */ /* 0x000fe200078e00ff */
[----:B------:R-:W-:-:S02]  /*0f10*/  LOP3.LUT R2, R3, 0xffff, RZ, 0xc0, !PT ;  /* 0x0000ffff03027812 */ /* 0x000fc400078ec0ff */
[----:B------:R-:W-:Y:S02]  /*0f20*/  LOP3.LUT R3, R4, 0xffff, RZ, 0xc0, !PT ;  /* 0x0000ffff04037812 */ /* 0x000fe400078ec0ff */
[----:B------:R-:W-:-:S07]  /*0f30*/  LOP3.LUT R5, R5, 0xffff, RZ, 0xc0, !PT ;  /* 0x0000ffff05057812 */ /* 0x000fce00078ec0ff */
.L_x_3:
[----:B------:R-:W-:Y:S05]  /*0f40*/  BSYNC.RECONVERGENT B1 ;  /* 0x0000000000017941 */ /* 0x000fea0003800200 */
.L_x_2:
[----:B------:R-:W-:Y:S01]  /*0f50*/  BSSY.RECONVERGENT B1, `(.L_x_4) ;  /* 0x000002f000017945 */ /* 0x000fe20003800200 */
[C---:B------:R-:W-:Y:S02]  /*0f60*/  VIADD R21, R1.reuse, 0x9 ;  /* 0x0000000901157836 */ /* 0x040fe40000000000 */
[----:B------:R-:W-:Y:S01]  /*0f70*/  VIADD R19, R1, 0x12 ;  /* 0x0000001201137836 */ /* 0x000fe20000000000 */
[----:B------:R-:W-:Y:S06]  /*0f80*/  @!P1 BRA `(.L_x_5) ;  /* 0x0000000000ac9947 */ /* 0x000fec0003800000 */
[----:B------:R-:W-:Y:S01]  /*0f90*/  ISETP.GE.U32.AND P0, PT, R9, 0x4, PT ;  /* 0x000000040900780c */ /* 0x000fe20003f06070 */
[----:B------:R-:W-:Y:S01]  /*0fa0*/  BSSY.RECONVERGENT B2, `(.L_x_6) ;  /* 0x0000018000027945 */ /* 0x000fe20003800200 */
[----:B------:R-:W-:-:S04]  /*0fb0*/  LOP3.LUT R20, R13, 0x3, RZ, 0xc0, !PT ;  /* 0x000000030d147812 */ /* 0x000fc800078ec0ff */
[----:B------:R-:W-:-:S07]  /*0fc0*/  ISETP.NE.AND P1, PT, R20, RZ, PT ;  /* 0x000000ff1400720c */ /* 0x000fce0003f25270 */
[----:B------:R-:W-:Y:S06]  /*0fd0*/  @!P0 BRA `(.L_x_7) ;  /* 0x0000000000508947 */ /* 0x000fec0003800000 */
[----:B------:R-:W-:-:S05]  /*0fe0*/  IMAD.IADD R18, R1, 0x1, R0 ;  /* 0x0000000101127824 */ /* 0x000fca00078e0200 */
[----:B------:R-:W2:Y:S04]  /*0ff0*/  LDL.U8 R7, [R18] ;  /* 0x0000000012077983 */ /* 0x000ea80000100000 */
        /* <DEDUP_REMOVED lines=10> */
[----:B------:R-:W5:Y:S01]  /*10a0*/  LDL.U8 R17, [R18+0x15] ;  /* 0x0000150012117983 */ /* 0x000f620000100000 */
[----:B------:R-:W-:Y:S01]  /*10b0*/  VIADD R0, R0, 0x4 ;  /* 0x0000000400007836 */ /* 0x000fe20000000000 */
[----:B--2---:R-:W-:-:S02]  /*10c0*/  VIMNMX3.U32 R2, R2, R7, R8, PT ;  /* 0x000000070202720f */ /* 0x004fc40003800008 */
[----:B---3--:R-:W-:Y:S02]  /*10d0*/  VIMNMX3.U32 R3, R3, R4, R9, PT ;  /* 0x000000040303720f */ /* 0x008fe40003800009 */
[----:B----4-:R-:W-:Y:S02]  /*10e0*/  VIMNMX3.U32 R5, R5, R6, R10, PT ;  /* 0x000000060505720f */ /* 0x010fe4000380000a */
[----:B-----5:R-:W-:Y:S02]  /*10f0*/  VIMNMX3.U32 R2, R2, R13, R15, PT ;  /* 0x0000000d0202720f */ /* 0x020fe4000380000f */
[----:B------:R-:W-:Y:S02]  /*1100*/  VIMNMX3.U32 R3, R3, R12, R16, PT ;  /* 0x0000000c0303720f */ /* 0x000fe40003800010 */
[----:B------:R-:W-:-:S07]  /*1110*/  VIMNMX3.U32 R5, R5, R14, R17, PT ;  /* 0x0000000e0505720f */ /* 0x000fce0003800011 */
.L_x_7:
[----:B------:R-:W-:Y:S05]  /*1120*/  BSYNC.RECONVERGENT B2 ;  /* 0x0000000000027941 */ /* 0x000fea0003800200 */
.L_x_6:
[----:B------:R-:W-:Y:S05]  /*1130*/  @!P1 BRA `(.L_x_5) ;  /* 0x0000000000409947 */ /* 0x000fea0003800000 */
[C---:B------:R-:W-:Y:S02]  /*1140*/  IMAD.IADD R19, R0.reuse, 0x1, R19 ;  /* 0x0000000100137824 */ /* 0x040fe400078e0213 */
[----:B------:R-:W-:Y:S02]  /*1150*/  IMAD.IADD R21, R0, 0x1, R21 ;  /* 0x0000000100157824 */ /* 0x000fe400078e0215 */
[----:B------:R-:W-:Y:S02]  /*1160*/  IMAD.IADD R8, R1, 0x1, R0 ;  /* 0x0000000101087824 */ /* 0x000fe400078e0200 */
[----:B------:R-:W-:-:S07]  /*1170*/  IMAD.MOV R0, RZ, RZ, -R20 ;  /* 0x000000ffff007224 */ /* 0x000fce00078e0a14 */
.L_x_8:
[----:B------:R0:W2:Y:S04]  /*1180*/  LDL.U8 R7, [R8] ;  /* 0x0000000008077983 */ /* 0x0000a80000100000 */
[----:B------:R1:W3:Y:S04]  /*1190*/  LDL.U8 R4, [R21] ;  /* 0x0000000015047983 */ /* 0x0002e80000100000 */
[----:B------:R4:W5:Y:S01]  /*11a0*/  LDL.U8 R6, [R19] ;  /* 0x0000000013067983 */ /* 0x0009620000100000 */
[----:B------:R-:W-:Y:S02]  /*11b0*/  VIADD R0, R0, 0x1 ;  /* 0x0000000100007836 */ /* 0x000fe40000000000 */
[----:B0-----:R-:W-:-:S02]  /*11c0*/  VIADD R8, R8, 0x1 ;  /* 0x0000000108087836 */ /* 0x001fc40000000000 */
[----:B-1----:R-:W-:Y:S01]  /*11d0*/  VIADD R21, R21, 0x1 ;  /* 0x0000000115157836 */ /* 0x002fe20000000000 */
[----:B------:R-:W-:Y:S01]  /*11e0*/  ISETP.NE.AND P0, PT, R0, RZ, PT ;  /* 0x000000ff0000720c */ /* 0x000fe20003f05270 */
[----:B----4-:R-:W-:Y:S01]  /*11f0*/  VIADD R19, R19, 0x1 ;  /* 0x0000000113137836 */ /* 0x010fe20000000000 */
[----:B--2---:R-:W-:Y:S02]  /*1200*/  VIMNMX.U32 R2, PT, PT, R7, R2, PT ;  /* 0x0000000207027248 */ /* 0x004fe40003fe0000 */
[----:B---3--:R-:W-:Y:S02]  /*1210*/  VIMNMX.U32 R3, PT, PT, R4, R3, PT ;  /* 0x0000000304037248 */ /* 0x008fe40003fe0000 */
[----:B-----5:R-:W-:-:S07]  /*1220*/  VIMNMX.U32 R5, PT, PT, R6, R5, PT ;  /* 0x0000000506057248 */ /* 0x020fce0003fe0000 */
[----:B------:R-:W-:Y:S05]  /*1230*/  @P0 BRA `(.L_x_8) ;  /* 0xfffffffc00d00947 */ /* 0x000fea000383ffff */
.L_x_5:
[----:B------:R-:W-:Y:S05]  /*1240*/  BSYNC.RECONVERGENT B1 ;  /* 0x0000000000017941 */ /* 0x000fea0003800200 */
.L_x_4:
[----:B------:R-:W-:Y:S02]  /*1250*/  PRMT R4, R2, 0x7610, R4 ;  /* 0x0000761002047816 */ /* 0x000fe40000000004 */
[----:B------:R-:W-:Y:S02]  /*1260*/  PRMT R40, R3, 0x7610, R40 ;  /* 0x0000761003287816 */ /* 0x000fe40000000028 */
[----:B------:R-:W-:-:S07]  /*1270*/  PRMT R34, R5, 0x7610, R34 ;  /* 0x0000761005227816 */ /* 0x000fce0000000022 */
.L_x_1:
[----:B------:R-:W-:Y:S05]  /*1280*/  BSYNC.RECONVERGENT B0 ;  /* 0x0000000000007941 */ /* 0x000fea0003800200 */
.L_x_0:
[----:B------:R-:W0:Y:S01]  /*1290*/  LDCU.64 UR6, c[0x0][0x388] ;  /* 0x00007100ff0677ac */ /* 0x000e220008000a00 */
[----:B------:R-:W-:Y:S02]  /*12a0*/  IMAD.SHL.U32 R11, R11, 0x4, RZ ;  /* 0x000000040b0b7824 */ /* 0x000fe400078e00ff */
[----:B------:R-:W-:-:S03]  /*12b0*/  IMAD.MOV.U32 R0, RZ, RZ, 0xff ;  /* 0x000000ffff007424 */ /* 0x000fc600078e00ff */
[----:B0-----:R-:W-:-:S04]  /*12c0*/  IADD3 R2, P0, PT, R11, UR6, RZ ;  /* 0x000000060b027c10 */ /* 0x001fc8000ff1e0ff */
[----:B------:R-:W-:-:S05]  /*12d0*/  LEA.HI.X.SX32 R3, R11, UR7, 0x1, P0 ;  /* 0x000000070b037c11 */ /* 0x000fca00080f0eff */
[----:B-----5:R-:W-:Y:S04]  /*12e0*/  STG.E.U8 desc[UR4][R2.64], R4 ;  /* 0x0000000402007986 */ /* 0x020fe8000c101104 */
[----:B------:R-:W-:Y:S04]  /*12f0*/  STG.E.U8 desc[UR4][R2.64+0x1], R40 ;  /* 0x0000012802007986 */ /* 0x000fe8000c101104 */
[----:B------:R-:W-:Y:S04]  /*1300*/  STG.E.U8 desc[UR4][R2.64+0x2], R34 ;  /* 0x0000022202007986 */ /* 0x000fe8000c101104 */
[----:B------:R-:W-:Y:S01]  /*1310*/  STG.E.U8 desc[UR4][R2.64+0x3], R0 ;  /* 0x0000030002007986 */ /* 0x000fe2000c101104 */
[----:B------:R-:W-:Y:S05]  /*1320*/  EXIT ;  /* 0x000000000000794d */ /* 0x000fea0003800000 */
.L_x_9:
[----:B------:R-:W-:-:S00]  /*1330*/  BRA `(.L_x_9) ;  /* 0xfffffffc00fc7947 */ /* 0x000fc0000383ffff */
[----:B------:R-:W-:-:S00]  /*1340*/  NOP ;  /* 0x0000000000007918 */ /* 0x000fc00000000000 */
        /* <DEDUP_REMOVED lines=11> */
.L_x_10:


//--------------------- .nv.shared.reserved.0     --------------------------
	.section	.nv.shared.reserved.0,"aw",@nobits
	.weak		__nv_reservedSMEM_offset_0_alias
	.size		__nv_reservedSMEM_offset_0_alias, 0, 64
	.other		__nv_reservedSMEM_offset_0_alias,@"STO_CUDA_RESERVED_SHARED STV_DEFAULT"
__nv_reservedSMEM_offset_0_alias:
	.zero		0
	.zero		64


//--------------------- .nv.constant0._Z10kernel_minPhS_ii --------------------------
	.section	.nv.constant0._Z10kernel_minPhS_ii,"a",@progbits
	.sectionflags	@""
	.align	4
.nv.constant0._Z10kernel_minPhS_ii:
	.zero		920


//--------------------- SYMBOLS --------------------------

	.type		.nv.reservedSmem.offset0,@object
	.size		.nv.reservedSmem.offset0,0x4
